	.headerflags	@"EF_CUDA_TEXMODE_UNIFIED EF_CUDA_64BIT_ADDRESS EF_CUDA_ACCELERATORS EF_CUDA_SM90 EF_CUDA_VIRTUAL_SM(EF_CUDA_SM90)"
	.elftype	@"ET_EXEC"


//--------------------- .nv.info                  --------------------------
	.section	.nv.info,"",@"SHT_CUDA_INFO"
	.align	4


	//----- nvinfo : EIATTR_REGCOUNT
	.align		4
        /*0000*/ 	.byte	0x04, 0x2f
        /*0002*/ 	.short	(.L_1 - .L_0)
	.align		4
.L_0:
        /*0004*/ 	.word	index@(triton_poi_fused_add_mul_sigmoid_2)
        /*0008*/ 	.word	0x0000000e


	//----- nvinfo : EIATTR_MIN_STACK_SIZE
	.align		4
.L_1:
        /*000c*/ 	.byte	0x04, 0x12
        /*000e*/ 	.short	(.L_3 - .L_2)
	.align		4
.L_2:
        /*0010*/ 	.word	index@(triton_poi_fused_add_mul_sigmoid_2)
        /*0014*/ 	.word	0x00000000


	//----- nvinfo : EIATTR_FRAME_SIZE
	.align		4
.L_3:
        /*0018*/ 	.byte	0x04, 0x11
        /*001a*/ 	.short	(.L_5 - .L_4)
	.align		4
.L_4:
        /*001c*/ 	.word	index@(triton_poi_fused_add_mul_sigmoid_2)
        /*0020*/ 	.word	0x00000000


	//----- nvinfo : EIATTR_MIN_STACK_SIZE
	.align		4
.L_5:
        /*0024*/ 	.byte	0x04, 0x12
        /*0026*/ 	.short	(.L_7 - .L_6)
	.align		4
.L_6:
        /*0028*/ 	.word	index@(triton_poi_fused_add_mul_sigmoid_2)
        /*002c*/ 	.word	0x00000000
.L_7:


//--------------------- .nv.info.triton_poi_fused_add_mul_sigmoid_2 --------------------------
	.section	.nv.info.triton_poi_fused_add_mul_sigmoid_2,"",@"SHT_CUDA_INFO"
	.sectionflags	@""
	.align	4


	//----- nvinfo : EIATTR_CUDA_API_VERSION
	.align		4
        /*0000*/ 	.byte	0x04, 0x37
        /*0002*/ 	.short	(.L_9 - .L_8)
.L_8:
        /*0004*/ 	.word	0x0000007c


	//----- nvinfo : EIATTR_KPARAM_INFO
	.align		4
.L_9:
        /*0008*/ 	.byte	0x04, 0x17
        /*000a*/ 	.short	(.L_11 - .L_10)
.L_10:
        /*000c*/ 	.word	0x00000000
        /*0010*/ 	.short	0x0003
        /*0012*/ 	.short	0x0018
        /*0014*/ 	.byte	0x00, 0xf0, 0x11, 0x00


	//----- nvinfo : EIATTR_KPARAM_INFO
	.align		4
.L_11:
        /*0018*/ 	.byte	0x04, 0x17
        /*001a*/ 	.short	(.L_13 - .L_12)
.L_12:
        /*001c*/ 	.word	0x00000000
        /*0020*/ 	.short	0x0002
        /*0022*/ 	.short	0x0010
        /*0024*/ 	.byte	0x00, 0xf4, 0x21, 0x00


	//----- nvinfo : EIATTR_KPARAM_INFO
	.align		4
.L_13:
        /*0028*/ 	.byte	0x04, 0x17
        /*002a*/ 	.short	(.L_15 - .L_14)
.L_14:
        /*002c*/ 	.word	0x00000000
        /*0030*/ 	.short	0x0001
        /*0032*/ 	.short	0x0008
        /*0034*/ 	.byte	0x00, 0xf4, 0x21, 0x00


	//----- nvinfo : EIATTR_KPARAM_INFO
	.align		4
.L_15:
        /*0038*/ 	.byte	0x04, 0x17
        /*003a*/ 	.short	(.L_17 - .L_16)
.L_16:
        /*003c*/ 	.word	0x00000000
        /*0040*/ 	.short	0x0000
        /*0042*/ 	.short	0x0000
        /*0044*/ 	.byte	0x00, 0xf4, 0x21, 0x00


	//----- nvinfo : EIATTR_SPARSE_MMA_MASK
	.align		4
.L_17:
        /*0048*/ 	.byte	0x03, 0x50
        /*004a*/ 	.short	0x0000


	//----- nvinfo : EIATTR_MAXREG_COUNT
	.align		4
        /*004c*/ 	.byte	0x03, 0x1b
        /*004e*/ 	.short	0x00ff


	//----- nvinfo : EIATTR_EXIT_INSTR_OFFSETS
	.align		4
        /*0050*/ 	.byte	0x04, 0x1c
        /*0052*/ 	.short	(.L_19 - .L_18)


	//   ....[0]....
.L_18:
        /*0054*/ 	.word	0x000001a0


	//   ....[1]....
        /*0058*/ 	.word	0x000001c0


	//----- nvinfo : EIATTR_REQNTID
	.align		4
.L_19:
        /*005c*/ 	.byte	0x04, 0x10
        /*005e*/ 	.short	(.L_21 - .L_20)
.L_20:
        /*0060*/ 	.word	0x00000080
        /*0064*/ 	.word	0x00000001
        /*0068*/ 	.word	0x00000001


	//----- nvinfo : EIATTR_CBANK_PARAM_SIZE
	.align		4
.L_21:
        /*006c*/ 	.byte	0x03, 0x19
        /*006e*/ 	.short	0x001c


	//----- nvinfo : EIATTR_PARAM_CBANK
	.align		4
        /*0070*/ 	.byte	0x04, 0x0a
        /*0072*/ 	.short	(.L_23 - .L_22)
	.align		4
.L_22:
        /*0074*/ 	.word	index@(.nv.constant0.triton_poi_fused_add_mul_sigmoid_2)
        /*0078*/ 	.short	0x0210
        /*007a*/ 	.short	0x001c


	//----- nvinfo : EIATTR_SW_WAR
	.align		4
.L_23:
        /*007c*/ 	.byte	0x04, 0x36
        /*007e*/ 	.short	(.L_25 - .L_24)
.L_24:
        /*0080*/ 	.word	0x00000008
.L_25:


//--------------------- .nv.callgraph             --------------------------
	.section	.nv.callgraph,"",@"SHT_CUDA_CALLGRAPH"
	.align	4
	.sectionentsize	8
	.align		4
        /*0000*/ 	.word	0x00000000
	.align		4
        /*0004*/ 	.word	0xffffffff
	.align		4
        /*0008*/ 	.word	0x00000000
	.align		4
        /*000c*/ 	.word	0xfffffffe
	.align		4
        /*0010*/ 	.word	0x00000000
	.align		4
        /*0014*/ 	.word	0xfffffffd
	.align		4
        /*0018*/ 	.word	0x00000000
	.align		4
        /*001c*/ 	.word	0xfffffffc


//--------------------- .text.triton_poi_fused_add_mul_sigmoid_2 --------------------------
	.section	.text.triton_poi_fused_add_mul_sigmoid_2,"ax",@progbits
	.align	128
        .global         triton_poi_fused_add_mul_sigmoid_2
        .type           triton_poi_fused_add_mul_sigmoid_2,@function
        .size           triton_poi_fused_add_mul_sigmoid_2,(.L_x_1 - triton_poi_fused_add_mul_sigmoid_2)
        .other          triton_poi_fused_add_mul_sigmoid_2,@"STO_CUDA_ENTRY STV_DEFAULT"
triton_poi_fused_add_mul_sigmoid_2:
.text.triton_poi_fused_add_mul_sigmoid_2:
[----:B------:R-:W0:Y:S02]  /*0000*/  LDC R1, c[0x0][0x28] ;  /* 0x00000a00ff017b82 */ /* 0x000e240000000800 */
[----:B------:R-:W1:Y:S01]  /*0010*/  S2R R0, SR_TID.X ;  /* 0x0000000000007919 */ /* 0x000e620000002100 */
[----:B------:R-:W2:Y:S01]  /*0020*/  LDC.64 R4, c[0x0][0x218] ;  /* 0x00008600ff047b82 */ /* 0x000ea20000000a00 */
[----:B------:R-:W-:Y:S01]  /*0030*/  HFMA2.MMA R11, -RZ, RZ, 0, 0 ;  /* 0x00000000ff0b7435 */ /* 0x000fe200000001ff */
[----:B------:R-:W-:Y:S01]  /*0040*/  ULDC.64 UR4, c[0x0][0x208] ;  /* 0x0000820000047ab9 */ /* 0x000fe20000000a00 */
[----:B------:R-:W3:Y:S05]  /*0050*/  S2R R9, SR_CTAID.X ;  /* 0x0000000000097919 */ /* 0x000eea0000002500 */
[----:B------:R-:W4:Y:S01]  /*0060*/  LDC.64 R2, c[0x0][0x210] ;  /* 0x00008400ff027b82 */ /* 0x000f220000000a00 */
[----:B-1----:R-:W-:-:S02]  /*0070*/  LOP3.LUT R0, R0, 0x7f, RZ, 0xc0, !PT ;  /* 0x0000007f00007812 */ /* 0x002fc400078ec0ff */
[----:B---3--:R-:W-:-:S03]  /*0080*/  SHF.R.S32.HI R6, RZ, 0x18, R9 ;  /* 0x00000018ff067819 */ /* 0x008fc60000011409 */
[----:B------:R-:W-:Y:S01]  /*0090*/  IMAD R9, R9, 0x80, R0 ;  /* 0x0000008009097824 */ /* 0x000fe200078e0200 */
[----:B------:R-:W-:-:S03]  /*00a0*/  SGXT R0, R6, 0x1 ;  /* 0x000000010600781a */ /* 0x000fc60000000200 */
[C---:B----4-:R-:W-:Y:S01]  /*00b0*/  IMAD.WIDE R2, R9.reuse, 0x4, R2 ;  /* 0x0000000409027825 */ /* 0x050fe200078e0202 */
[----:B------:R-:W-:Y:S02]  /*00c0*/  ISETP.GE.AND P0, PT, R9, 0x100, PT ;  /* 0x000001000900780c */ /* 0x000fe40003f06270 */
[CC--:B------:R-:W-:Y:S02]  /*00d0*/  LEA.HI R6, R0.reuse, R9.reuse, RZ, 0x4 ;  /* 0x0000000900067211 */ /* 0x0c0fe400078f20ff */
[----:B------:R-:W-:Y:S02]  /*00e0*/  LEA.HI R0, R0, R9, RZ, 0x6 ;  /* 0x0000000900007211 */ /* 0x000fe400078f30ff */
[----:B------:R-:W-:Y:S02]  /*00f0*/  LOP3.LUT R6, R6, 0xfffffff0, RZ, 0xc0, !PT ;  /* 0xfffffff006067812 */ /* 0x000fe400078ec0ff */
[----:B------:R-:W-:Y:S01]  /*0100*/  SHF.R.S32.HI R7, RZ, 0x6, R0 ;  /* 0x00000006ff077819 */ /* 0x000fe20000011400 */
[----:B------:R-:W-:-:S02]  /*0110*/  IMAD.MOV.U32 R0, RZ, RZ, RZ ;  /* 0x000000ffff007224 */ /* 0x000fc400078e00ff */
[----:B------:R-:W-:-:S04]  /*0120*/  IMAD.IADD R6, R9, 0x1, -R6 ;  /* 0x0000000109067824 */ /* 0x000fc800078e0a06 */
[----:B------:R-:W3:Y:S01]  /*0130*/  @!P0 LDG.E R0, desc[UR4][R2.64] ;  /* 0x0000000402008981 */ /* 0x000ee2000c1e1900 */
[----:B------:R-:W-:-:S05]  /*0140*/  LEA R7, R7, R6, 0x4 ;  /* 0x0000000607077211 */ /* 0x000fca00078e20ff */
[----:B--2---:R-:W-:Y:S02]  /*0150*/  IMAD.WIDE R4, R7, 0x4, R4 ;  /* 0x0000000407047825 */ /* 0x004fe400078e0204 */
[----:B------:R-:W1:Y:S03]  /*0160*/  LDC.64 R6, c[0x0][0x220] ;  /* 0x00008800ff067b82 */ /* 0x000e660000000a00 */
[----:B------:R-:W3:Y:S01]  /*0170*/  @!P0 LDG.E.EL R11, desc[UR4][R4.64] ;  /* 0x00000004040b8981 */ /* 0x000ee2000c2e1900 */
[----:B-1----:R-:W-:-:S04]  /*0180*/  IMAD.WIDE R6, R9, 0x4, R6 ;  /* 0x0000000409067825 */ /* 0x002fc800078e0206 */
[----:B---3--:R-:W-:Y:S01]  /*0190*/  FMUL R11, R11, R0 ;  /* 0x000000000b0b7220 */ /* 0x008fe20000400000 */
[----:B------:R-:W-:Y:S06]  /*01a0*/  @P0 EXIT ;  /* 0x000000000000094d */ /* 0x000fec0003800000 */
[----:B------:R-:W-:Y:S01]  /*01b0*/  STG.E desc[UR4][R6.64], R11 ;  /* 0x0000000b06007986 */ /* 0x000fe2000c101904 */
[----:B------:R-:W-:Y:S05]  /*01c0*/  EXIT ;  /* 0x000000000000794d */ /* 0x000fea0003800000 */
.L_x_0:
[----:B------:R-:W-:-:S00]  /*01d0*/  BRA `(.L_x_0) ;  /* 0xfffffffc00fc7947 */ /* 0x000fc0000383ffff */
[----:B------:R-:W-:-:S00]  /*01e0*/  NOP ;  /* 0x0000000000007918 */ /* 0x000fc00000000000 */
        /* <DEDUP_REMOVED lines=9> */
.L_x_1:


//--------------------- .nv.constant0.triton_poi_fused_add_mul_sigmoid_2 --------------------------
	.section	.nv.constant0.triton_poi_fused_add_mul_sigmoid_2,"a",@progbits
	.sectionflags	@""
	.align	4
.nv.constant0.triton_poi_fused_add_mul_sigmoid_2:
	.zero		556
